//
// Generated by NVIDIA NVVM Compiler
//
// Compiler Build ID: CL-36424714
// Cuda compilation tools, release 13.0, V13.0.88
// Based on NVVM 20.0.0
//

.version 9.0
.target sm_100
.address_size 64

	// .globl	_Z6matmulPdS_S_iii

.visible .entry _Z6matmulPdS_S_iii(
	.param .u64 .ptr .align 1 _Z6matmulPdS_S_iii_param_0,
	.param .u64 .ptr .align 1 _Z6matmulPdS_S_iii_param_1,
	.param .u64 .ptr .align 1 _Z6matmulPdS_S_iii_param_2,
	.param .u32 _Z6matmulPdS_S_iii_param_3,
	.param .u32 _Z6matmulPdS_S_iii_param_4,
	.param .u32 _Z6matmulPdS_S_iii_param_5
)
{
	.reg .pred 	%p<13>;
	.reg .b32 	%r<76>;
	.reg .b64 	%rd<53>;
	.reg .b64 	%fd<65>;

	ld.param.u64 	%rd7, [_Z6matmulPdS_S_iii_param_0];
	ld.param.u64 	%rd8, [_Z6matmulPdS_S_iii_param_1];
	ld.param.u64 	%rd6, [_Z6matmulPdS_S_iii_param_2];
	ld.param.u32 	%r32, [_Z6matmulPdS_S_iii_param_3];
	ld.param.u32 	%r30, [_Z6matmulPdS_S_iii_param_4];
	ld.param.u32 	%r31, [_Z6matmulPdS_S_iii_param_5];
	cvta.to.global.u64 	%rd1, %rd8;
	cvta.to.global.u64 	%rd2, %rd7;
	mov.u32 	%r33, %ctaid.y;
	mov.u32 	%r34, %ntid.y;
	mov.u32 	%r35, %tid.y;
	mad.lo.s32 	%r1, %r33, %r34, %r35;
	mov.u32 	%r36, %ctaid.x;
	mov.u32 	%r37, %ntid.x;
	mov.u32 	%r38, %tid.x;
	mad.lo.s32 	%r2, %r36, %r37, %r38;
	setp.ge.s32 	%p1, %r1, %r32;
	setp.ge.s32 	%p2, %r2, %r31;
	or.pred  	%p3, %p1, %p2;
	@%p3 bra 	$L__BB0_15;
	setp.lt.s32 	%p4, %r30, 1;
	mov.f64 	%fd64, 0d0000000000000000;
	@%p4 bra 	$L__BB0_14;
	mul.lo.s32 	%r3, %r30, %r1;
	and.b32  	%r4, %r30, 7;
	setp.lt.u32 	%p5, %r30, 8;
	mov.b32 	%r70, 0;
	mov.u32 	%r75, %r70;
	@%p5 bra 	$L__BB0_5;
	and.b32  	%r70, %r30, 2147483640;
	neg.s32 	%r64, %r70;
	shl.b32 	%r7, %r31, 3;
	mul.wide.u32 	%rd9, %r3, 8;
	add.s64 	%rd10, %rd9, %rd2;
	add.s64 	%rd52, %rd10, 32;
	mov.b32 	%r75, 0;
	mul.wide.s32 	%rd13, %r31, 8;
	mov.u32 	%r63, %r2;
$L__BB0_4:
	.pragma "nounroll";
	ld.global.f64 	%fd4, [%rd52+-32];
	mul.wide.s32 	%rd11, %r63, 8;
	add.s64 	%rd12, %rd1, %rd11;
	ld.global.f64 	%fd5, [%rd12];
	cvt.rn.f64.s32 	%fd6, %r75;
	fma.rn.f64 	%fd7, %fd4, %fd5, %fd6;
	cvt.rzi.s32.f64 	%r42, %fd7;
	ld.global.f64 	%fd8, [%rd52+-24];
	add.s64 	%rd14, %rd12, %rd13;
	ld.global.f64 	%fd9, [%rd14];
	cvt.rn.f64.s32 	%fd10, %r42;
	fma.rn.f64 	%fd11, %fd8, %fd9, %fd10;
	cvt.rzi.s32.f64 	%r43, %fd11;
	ld.global.f64 	%fd12, [%rd52+-16];
	add.s64 	%rd15, %rd14, %rd13;
	ld.global.f64 	%fd13, [%rd15];
	cvt.rn.f64.s32 	%fd14, %r43;
	fma.rn.f64 	%fd15, %fd12, %fd13, %fd14;
	cvt.rzi.s32.f64 	%r44, %fd15;
	ld.global.f64 	%fd16, [%rd52+-8];
	add.s64 	%rd16, %rd15, %rd13;
	ld.global.f64 	%fd17, [%rd16];
	cvt.rn.f64.s32 	%fd18, %r44;
	fma.rn.f64 	%fd19, %fd16, %fd17, %fd18;
	cvt.rzi.s32.f64 	%r45, %fd19;
	ld.global.f64 	%fd20, [%rd52];
	add.s64 	%rd17, %rd16, %rd13;
	ld.global.f64 	%fd21, [%rd17];
	cvt.rn.f64.s32 	%fd22, %r45;
	fma.rn.f64 	%fd23, %fd20, %fd21, %fd22;
	cvt.rzi.s32.f64 	%r46, %fd23;
	ld.global.f64 	%fd24, [%rd52+8];
	add.s64 	%rd18, %rd17, %rd13;
	ld.global.f64 	%fd25, [%rd18];
	cvt.rn.f64.s32 	%fd26, %r46;
	fma.rn.f64 	%fd27, %fd24, %fd25, %fd26;
	cvt.rzi.s32.f64 	%r47, %fd27;
	ld.global.f64 	%fd28, [%rd52+16];
	add.s64 	%rd19, %rd18, %rd13;
	ld.global.f64 	%fd29, [%rd19];
	cvt.rn.f64.s32 	%fd30, %r47;
	fma.rn.f64 	%fd31, %fd28, %fd29, %fd30;
	cvt.rzi.s32.f64 	%r48, %fd31;
	ld.global.f64 	%fd32, [%rd52+24];
	add.s64 	%rd20, %rd19, %rd13;
	ld.global.f64 	%fd33, [%rd20];
	cvt.rn.f64.s32 	%fd34, %r48;
	fma.rn.f64 	%fd35, %fd32, %fd33, %fd34;
	cvt.rzi.s32.f64 	%r75, %fd35;
	add.s32 	%r64, %r64, 8;
	add.s32 	%r63, %r63, %r7;
	add.s64 	%rd52, %rd52, 64;
	setp.ne.s32 	%p6, %r64, 0;
	@%p6 bra 	$L__BB0_4;
$L__BB0_5:
	setp.eq.s32 	%p7, %r4, 0;
	@%p7 bra 	$L__BB0_13;
	and.b32  	%r17, %r30, 3;
	setp.lt.u32 	%p8, %r4, 4;
	@%p8 bra 	$L__BB0_8;
	add.s32 	%r50, %r70, %r3;
	mul.wide.u32 	%rd21, %r50, 8;
	add.s64 	%rd22, %rd2, %rd21;
	ld.global.f64 	%fd36, [%rd22];
	mad.lo.s32 	%r51, %r70, %r31, %r2;
	mul.wide.s32 	%rd23, %r51, 8;
	add.s64 	%rd24, %rd1, %rd23;
	ld.global.f64 	%fd37, [%rd24];
	cvt.rn.f64.s32 	%fd38, %r75;
	fma.rn.f64 	%fd39, %fd36, %fd37, %fd38;
	cvt.rzi.s32.f64 	%r52, %fd39;
	cvt.u64.u32 	%rd25, %r3;
	cvt.u64.u32 	%rd26, %r70;
	add.s64 	%rd27, %rd26, %rd25;
	shl.b64 	%rd28, %rd27, 3;
	add.s64 	%rd29, %rd2, %rd28;
	ld.global.f64 	%fd40, [%rd29+8];
	mul.wide.s32 	%rd30, %r31, 8;
	add.s64 	%rd31, %rd24, %rd30;
	ld.global.f64 	%fd41, [%rd31];
	cvt.rn.f64.s32 	%fd42, %r52;
	fma.rn.f64 	%fd43, %fd40, %fd41, %fd42;
	cvt.rzi.s32.f64 	%r53, %fd43;
	ld.global.f64 	%fd44, [%rd29+16];
	add.s64 	%rd32, %rd31, %rd30;
	ld.global.f64 	%fd45, [%rd32];
	cvt.rn.f64.s32 	%fd46, %r53;
	fma.rn.f64 	%fd47, %fd44, %fd45, %fd46;
	cvt.rzi.s32.f64 	%r54, %fd47;
	ld.global.f64 	%fd48, [%rd29+24];
	add.s64 	%rd33, %rd32, %rd30;
	ld.global.f64 	%fd49, [%rd33];
	cvt.rn.f64.s32 	%fd50, %r54;
	fma.rn.f64 	%fd51, %fd48, %fd49, %fd50;
	cvt.rzi.s32.f64 	%r75, %fd51;
	add.s32 	%r70, %r70, 4;
$L__BB0_8:
	setp.eq.s32 	%p9, %r17, 0;
	@%p9 bra 	$L__BB0_13;
	setp.eq.s32 	%p10, %r17, 1;
	@%p10 bra 	$L__BB0_11;
	add.s32 	%r56, %r70, %r3;
	mul.wide.u32 	%rd34, %r56, 8;
	add.s64 	%rd35, %rd2, %rd34;
	ld.global.f64 	%fd52, [%rd35];
	mad.lo.s32 	%r57, %r70, %r31, %r2;
	mul.wide.s32 	%rd36, %r57, 8;
	add.s64 	%rd37, %rd1, %rd36;
	ld.global.f64 	%fd53, [%rd37];
	cvt.rn.f64.s32 	%fd54, %r75;
	fma.rn.f64 	%fd55, %fd52, %fd53, %fd54;
	cvt.rzi.s32.f64 	%r58, %fd55;
	cvt.u64.u32 	%rd38, %r3;
	cvt.u64.u32 	%rd39, %r70;
	add.s64 	%rd40, %rd39, %rd38;
	shl.b64 	%rd41, %rd40, 3;
	add.s64 	%rd42, %rd2, %rd41;
	ld.global.f64 	%fd56, [%rd42+8];
	mul.wide.s32 	%rd43, %r31, 8;
	add.s64 	%rd44, %rd37, %rd43;
	ld.global.f64 	%fd57, [%rd44];
	cvt.rn.f64.s32 	%fd58, %r58;
	fma.rn.f64 	%fd59, %fd56, %fd57, %fd58;
	cvt.rzi.s32.f64 	%r75, %fd59;
	add.s32 	%r70, %r70, 2;
$L__BB0_11:
	and.b32  	%r59, %r30, 1;
	setp.eq.b32 	%p11, %r59, 1;
	not.pred 	%p12, %p11;
	@%p12 bra 	$L__BB0_13;
	add.s32 	%r60, %r70, %r3;
	mul.wide.u32 	%rd45, %r60, 8;
	add.s64 	%rd46, %rd2, %rd45;
	ld.global.f64 	%fd60, [%rd46];
	mad.lo.s32 	%r61, %r70, %r31, %r2;
	mul.wide.s32 	%rd47, %r61, 8;
	add.s64 	%rd48, %rd1, %rd47;
	ld.global.f64 	%fd61, [%rd48];
	cvt.rn.f64.s32 	%fd62, %r75;
	fma.rn.f64 	%fd63, %fd60, %fd61, %fd62;
	cvt.rzi.s32.f64 	%r75, %fd63;
$L__BB0_13:
	cvt.rn.f64.s32 	%fd64, %r75;
$L__BB0_14:
	mad.lo.s32 	%r62, %r31, %r1, %r2;
	cvta.to.global.u64 	%rd49, %rd6;
	mul.wide.s32 	%rd50, %r62, 8;
	add.s64 	%rd51, %rd49, %rd50;
	st.global.f64 	[%rd51], %fd64;
$L__BB0_15:
	ret;

}


// ===== COMPILED SASS (sm_100) =====

	.target	sm_100

	.elftype	@"ET_EXEC"


//--------------------- .note.nv.tkinfo           --------------------------
	.section	.note.nv.tkinfo,"",@"SHT_NOTE"
	.sectionflags	@"SHF_NOTE_NV_TKINFO"
	.tkinfo
        /*0018*/ 	.word	0x00000002
        /*0030*/ 	.string	""
        /*0030*/ 	.string	"ptxas"
        /*0030*/ 	.string	"Cuda compilation tools, release 13.0, V13.0.88"
        /*0030*/ 	.string	"Build cuda_13.0.r13.0/compiler.36424714_0"
        /*0030*/ 	.string	"-arch sm_100 -m 64 "



//--------------------- .note.nv.cuinfo           --------------------------
	.section	.note.nv.cuinfo,"",@"SHT_NOTE"
	.sectionflags	@"SHF_NOTE_NV_CUINFO"
        /*0018*/ 	.short	0x0002
        /*001a*/ 	.short	0x0064
        /*001c*/ 	.short	0x0082
	.zero		2


//--------------------- .nv.info                  --------------------------
	.section	.nv.info,"",@"SHT_CUDA_INFO"
	.align	4


	//----- nvinfo : EIATTR_REGCOUNT
	.align		4
        /*0000*/ 	.byte	0x04, 0x2f
        /*0002*/ 	.short	(.L_1 - .L_0)
	.align		4
.L_0:
        /*0004*/ 	.word	index@(_Z6matmulPdS_S_iii)
        /*0008*/ 	.word	0x00000020


	//----- nvinfo : EIATTR_FRAME_SIZE
	.align		4
.L_1:
        /*000c*/ 	.byte	0x04, 0x11
        /*000e*/ 	.short	(.L_3 - .L_2)
	.align		4
.L_2:
        /*0010*/ 	.word	index@(_Z6matmulPdS_S_iii)
        /*0014*/ 	.word	0x00000000


	//----- nvinfo : EIATTR_MIN_STACK_SIZE
	.align		4
.L_3:
        /*0018*/ 	.byte	0x04, 0x12
        /*001a*/ 	.short	(.L_5 - .L_4)
	.align		4
.L_4:
        /*001c*/ 	.word	index@(_Z6matmulPdS_S_iii)
        /*0020*/ 	.word	0x00000000
.L_5:


//--------------------- .nv.compat                --------------------------
	.section	.nv.compat,"",@"SHT_CUDA_COMPAT_INFO"
	.align	4
        /*0000*/ 	.byte	0x02, 0x09, 0x00, 0x00, 0x02, 0x02, 0x01, 0x00, 0x02, 0x05, 0x05, 0x00, 0x03, 0x07, 0x01, 0x01
        /*0010*/ 	.byte	0x02, 0x03, 0x00, 0x00, 0x02, 0x06, 0x01, 0x00, 0x04, 0x0b, 0x08, 0x00, 0x01, 0x00, 0x00, 0x00
        /*0020*/ 	.byte	0x00, 0x00, 0x00, 0x00


//--------------------- .nv.info._Z6matmulPdS_S_iii --------------------------
	.section	.nv.info._Z6matmulPdS_S_iii,"",@"SHT_CUDA_INFO"
	.sectionflags	@""
	.align	4


	//----- nvinfo : EIATTR_CUDA_API_VERSION
	.align		4
        /*0000*/ 	.byte	0x04, 0x37
        /*0002*/ 	.short	(.L_7 - .L_6)
.L_6:
        /*0004*/ 	.word	0x00000082


	//----- nvinfo : EIATTR_KPARAM_INFO
	.align		4
.L_7:
        /*0008*/ 	.byte	0x04, 0x17
        /*000a*/ 	.short	(.L_9 - .L_8)
.L_8:
        /*000c*/ 	.word	0x00000000
        /*0010*/ 	.short	0x0005
        /*0012*/ 	.short	0x0020
        /*0014*/ 	.byte	0x00, 0xf0, 0x11, 0x00


	//----- nvinfo : EIATTR_KPARAM_INFO
	.align		4
.L_9:
        /*0018*/ 	.byte	0x04, 0x17
        /*001a*/ 	.short	(.L_11 - .L_10)
.L_10:
        /*001c*/ 	.word	0x00000000
        /*0020*/ 	.short	0x0004
        /*0022*/ 	.short	0x001c
        /*0024*/ 	.byte	0x00, 0xf0, 0x11, 0x00


	//----- nvinfo : EIATTR_KPARAM_INFO
	.align		4
.L_11:
        /*0028*/ 	.byte	0x04, 0x17
        /*002a*/ 	.short	(.L_13 - .L_12)
.L_12:
        /*002c*/ 	.word	0x00000000
        /*0030*/ 	.short	0x0003
        /*0032*/ 	.short	0x0018
        /*0034*/ 	.byte	0x00, 0xf0, 0x11, 0x00


	//----- nvinfo : EIATTR_KPARAM_INFO
	.align		4
.L_13:
        /*0038*/ 	.byte	0x04, 0x17
        /*003a*/ 	.short	(.L_15 - .L_14)
.L_14:
        /*003c*/ 	.word	0x00000000
        /*0040*/ 	.short	0x0002
        /*0042*/ 	.short	0x0010
        /*0044*/ 	.byte	0x00, 0xf5, 0x21, 0x00


	//----- nvinfo : EIATTR_KPARAM_INFO
	.align		4
.L_15:
        /*0048*/ 	.byte	0x04, 0x17
        /*004a*/ 	.short	(.L_17 - .L_16)
.L_16:
        /*004c*/ 	.word	0x00000000
        /*0050*/ 	.short	0x0001
        /*0052*/ 	.short	0x0008
        /*0054*/ 	.byte	0x00, 0xf5, 0x21, 0x00


	//----- nvinfo : EIATTR_KPARAM_INFO
	.align		4
.L_17:
        /*0058*/ 	.byte	0x04, 0x17
        /*005a*/ 	.short	(.L_19 - .L_18)
.L_18:
        /*005c*/ 	.word	0x00000000
        /*0060*/ 	.short	0x0000
        /*0062*/ 	.short	0x0000
        /*0064*/ 	.byte	0x00, 0xf5, 0x21, 0x00


	//----- nvinfo : EIATTR_SPARSE_MMA_MASK
	.align		4
.L_19:
        /*0068*/ 	.byte	0x03, 0x50
        /*006a*/ 	.short	0x0000


	//----- nvinfo : EIATTR_MAXREG_COUNT
	.align		4
        /*006c*/ 	.byte	0x03, 0x1b
        /*006e*/ 	.short	0x00ff


	//----- nvinfo : EIATTR_MERCURY_ISA_VERSION
	.align		4
        /*0070*/ 	.byte	0x03, 0x5f
        /*0072*/ 	.short	0x0101


	//----- nvinfo : EIATTR_VRC_CTA_INIT_COUNT
	.align		4
        /*0074*/ 	.byte	0x02, 0x4a
	.zero		1
	.zero		1


	//----- nvinfo : EIATTR_EXIT_INSTR_OFFSETS
	.align		4
        /*0078*/ 	.byte	0x04, 0x1c
        /*007a*/ 	.short	(.L_21 - .L_20)


	//   ....[0]....
.L_20:
        /*007c*/ 	.word	0x000000d0


	//   ....[1]....
        /*0080*/ 	.word	0x00000ae0


	//----- nvinfo : EIATTR_CBANK_PARAM_SIZE
	.align		4
.L_21:
        /*0084*/ 	.byte	0x03, 0x19
        /*0086*/ 	.short	0x0024


	//----- nvinfo : EIATTR_PARAM_CBANK
	.align		4
        /*0088*/ 	.byte	0x04, 0x0a
        /*008a*/ 	.short	(.L_23 - .L_22)
	.align		4
.L_22:
        /*008c*/ 	.word	index@(.nv.constant0._Z6matmulPdS_S_iii)
        /*0090*/ 	.short	0x0380
        /*0092*/ 	.short	0x0024


	//----- nvinfo : EIATTR_SW_WAR
	.align		4
.L_23:
        /*0094*/ 	.byte	0x04, 0x36
        /*0096*/ 	.short	(.L_25 - .L_24)
.L_24:
        /*0098*/ 	.word	0x00000008
.L_25:


//--------------------- .nv.callgraph             --------------------------
	.section	.nv.callgraph,"",@"SHT_CUDA_CALLGRAPH"
	.align	4
	.sectionentsize	8
	.align		4
        /*0000*/ 	.word	0x00000000
	.align		4
        /*0004*/ 	.word	0xffffffff
	.align		4
        /*0008*/ 	.word	0x00000000
	.align		4
        /*000c*/ 	.word	0xfffffffe
	.align		4
        /*0010*/ 	.word	0x00000000
	.align		4
        /*0014*/ 	.word	0xfffffffd
	.align		4
        /*0018*/ 	.word	0x00000000
	.align		4
        /*001c*/ 	.word	0xfffffffc


//--------------------- .text._Z6matmulPdS_S_iii  --------------------------
	.section	.text._Z6matmulPdS_S_iii,"ax",@progbits
	.align	128
        .global         _Z6matmulPdS_S_iii
        .type           _Z6matmulPdS_S_iii,@function
        .size           _Z6matmulPdS_S_iii,(.L_x_7 - _Z6matmulPdS_S_iii)
        .other          _Z6matmulPdS_S_iii,@"STO_CUDA_ENTRY STV_DEFAULT"
_Z6matmulPdS_S_iii:
.text._Z6matmulPdS_S_iii:
[----:B------:R-:W-:Y:S01]  /*0000*/  LDC R1, c[0x0][0x37c] ;  /* 0x0000df00ff017b82 */ /* 0x000fe20000000800 */
[----:B------:R-:W0:Y:S07]  /*0010*/  S2R R2, SR_TID.X ;  /* 0x0000000000027919 */ /* 0x000e2e0000002100 */
[----:B------:R-:W1:Y:S01]  /*0020*/  LDC R24, c[0x0][0x364] ;  /* 0x0000d900ff187b82 */ /* 0x000e620000000800 */
[----:B------:R-:W2:Y:S01]  /*0030*/  LDCU UR6, c[0x0][0x398] ;  /* 0x00007300ff0677ac */ /* 0x000ea20008000800 */
[----:B------:R-:W1:Y:S06]  /*0040*/  S2R R3, SR_TID.Y ;  /* 0x0000000000037919 */ /* 0x000e6c0000002200 */
[----:B------:R-:W0:Y:S08]  /*0050*/  S2UR UR5, SR_CTAID.X ;  /* 0x00000000000579c3 */ /* 0x000e300000002500 */
[----:B------:R-:W0:Y:S08]  /*0060*/  LDC R25, c[0x0][0x360] ;  /* 0x0000d800ff197b82 */ /* 0x000e300000000800 */
[----:B------:R-:W1:Y:S08]  /*0070*/  S2UR UR4, SR_CTAID.Y ;  /* 0x00000000000479c3 */ /* 0x000e700000002600 */
[----:B------:R-:W3:Y:S01]  /*0080*/  LDC R0, c[0x0][0x3a0] ;  /* 0x0000e800ff007b82 */ /* 0x000ee20000000800 */
[----:B0-----:R-:W-:-:S02]  /*0090*/  IMAD R25, R25, UR5, R2 ;  /* 0x0000000519197c24 */ /* 0x001fc4000f8e0202 */
[----:B-1----:R-:W-:-:S03]  /*00a0*/  IMAD R24, R24, UR4, R3 ;  /* 0x0000000418187c24 */ /* 0x002fc6000f8e0203 */
[----:B---3--:R-:W-:-:S04]  /*00b0*/  ISETP.GE.AND P0, PT, R25, R0, PT ;  /* 0x000000001900720c */ /* 0x008fc80003f06270 */
[----:B--2---:R-:W-:-:S13]  /*00c0*/  ISETP.GE.OR P0, PT, R24, UR6, P0 ;  /* 0x0000000618007c0c */ /* 0x004fda0008706670 */
[----:B------:R-:W-:Y:S05]  /*00d0*/  @P0 EXIT ;  /* 0x000000000000094d */ /* 0x000fea0003800000 */
[----:B------:R-:W0:Y:S01]  /*00e0*/  LDCU UR5, c[0x0][0x39c] ;  /* 0x00007380ff0577ac */ /* 0x000e220008000800 */
[----:B------:R-:W-:Y:S01]  /*00f0*/  CS2R R28, SRZ ;  /* 0x00000000001c7805 */ /* 0x000fe2000001ff00 */
[----:B------:R-:W1:Y:S01]  /*0100*/  LDCU.64 UR8, c[0x0][0x358] ;  /* 0x00006b00ff0877ac */ /* 0x000e620008000a00 */
[----:B0-----:R-:W-:-:S09]  /*0110*/  UISETP.GE.AND UP0, UPT, UR5, 0x1, UPT ;  /* 0x000000010500788c */ /* 0x001fd2000bf06270 */
[----:B-1----:R-:W-:Y:S05]  /*0120*/  BRA.U !UP0, `(.L_x_0) ;  /* 0x00000009085c7547 */ /* 0x002fea000b800000 */
[----:B------:R-:W-:Y:S01]  /*0130*/  UISETP.GE.U32.AND UP1, UPT, UR5, 0x8, UPT ;  /* 0x000000080500788c */ /* 0x000fe2000bf26070 */
[----:B------:R-:W-:Y:S01]  /*0140*/  HFMA2 R28, -RZ, RZ, 0, 0 ;  /* 0x00000000ff1c7431 */ /* 0x000fe200000001ff */
[----:B------:R-:W-:Y:S02]  /*0150*/  ULOP3.LUT UR6, UR5, 0x7, URZ, 0xc0, !UPT ;  /* 0x0000000705067892 */ /* 0x000fe4000f8ec0ff */
[----:B------:R-:W-:Y:S01]  /*0160*/  IMAD R26, R24, UR5, RZ ;  /* 0x00000005181a7c24 */ /* 0x000fe2000f8e02ff */
[----:B------:R-:W-:Y:S01]  /*0170*/  UMOV UR4, URZ ;  /* 0x000000ff00047c82 */ /* 0x000fe20008000000 */
[----:B------:R-:W-:-:S03]  /*0180*/  UISETP.NE.AND UP0, UPT, UR6, URZ, UPT ;  /* 0x000000ff0600728c */ /* 0x000fc6000bf05270 */
[----:B------:R-:W-:Y:S08]  /*0190*/  BRA.U !UP1, `(.L_x_1) ;  /* 0x0000000109fc7547 */ /* 0x000ff0000b800000 */
[----:B------:R-:W0:Y:S01]  /*01a0*/  LDC.64 R2, c[0x0][0x380] ;  /* 0x0000e000ff027b82 */ /* 0x000e220000000a00 */
[----:B------:R-:W-:Y:S01]  /*01b0*/  ULOP3.LUT UR4, UR5, 0x7ffffff8, URZ, 0xc0, !UPT ;  /* 0x7ffffff805047892 */ /* 0x000fe2000f8ec0ff */
[----:B------:R-:W-:Y:S02]  /*01c0*/  MOV R28, RZ ;  /* 0x000000ff001c7202 */ /* 0x000fe40000000f00 */
[----:B------:R-:W-:Y:S01]  /*01d0*/  MOV R27, R25 ;  /* 0x00000019001b7202 */ /* 0x000fe20000000f00 */
[----:B------:R-:W-:Y:S01]  /*01e0*/  UIADD3 UR7, UPT, UPT, -UR4, URZ, URZ ;  /* 0x000000ff04077290 */ /* 0x000fe2000fffe1ff */
[----:B0-----:R-:W-:-:S03]  /*01f0*/  IMAD.WIDE.U32 R2, R26, 0x8, R2 ;  /* 0x000000081a027825 */ /* 0x001fc600078e0002 */
[----:B------:R-:W-:-:S04]  /*0200*/  IADD3 R2, P0, PT, R2, 0x20, RZ ;  /* 0x0000002002027810 */ /* 0x000fc80007f1e0ff */
[----:B------:R-:W-:-:S09]  /*0210*/  IADD3.X R3, PT, PT, RZ, R3, RZ, P0, !PT ;  /* 0x00000003ff037210 */ /* 0x000fd200007fe4ff */
.L_x_2:
[----:B0-----:R-:W0:Y:S01]  /*0220*/  LDC.64 R4, c[0x0][0x388] ;  /* 0x0000e200ff047b82 */ /* 0x001e220000000a00 */
[----:B------:R-:W2:Y:S04]  /*0230*/  LDG.E.64 R14, desc[UR8][R2.64+-0x20] ;  /* 0xffffe008020e7981 */ /* 0x000ea8000c1e1b00 */
[----:B------:R-:W3:Y:S04]  /*0240*/  LDG.E.64 R6, desc[UR8][R2.64+-0x18] ;  /* 0xffffe80802067981 */ /* 0x000ee8000c1e1b00 */
[----:B------:R-:W4:Y:S01]  /*0250*/  LDG.E.64 R8, desc[UR8][R2.64+-0x10] ;  /* 0xfffff00802087981 */ /* 0x000f22000c1e1b00 */
[----:B-1----:R-:W2:Y:S03]  /*0260*/  I2F.F64 R16, R28 ;  /* 0x0000001c00107312 */ /* 0x002ea60000201c00 */
[----:B------:R-:W5:Y:S01]  /*0270*/  LDG.E.64 R20, desc[UR8][R2.64+-0x8] ;  /* 0xfffff80802147981 */ /* 0x000f62000c1e1b00 */
[----:B0-----:R-:W-:-:S05]  /*0280*/  IMAD.WIDE R4, R27, 0x8, R4 ;  /* 0x000000081b047825 */ /* 0x001fca00078e0204 */
[----:B------:R-:W2:Y:S01]  /*0290*/  LDG.E.64 R12, desc[UR8][R4.64] ;  /* 0x00000008040c7981 */ /* 0x000ea2000c1e1b00 */
[----:B------:R-:W-:-:S05]  /*02a0*/  IMAD.WIDE R22, R0, 0x8, R4 ;  /* 0x0000000800167825 */ /* 0x000fca00078e0204 */
[----:B------:R0:W3:Y:S02]  /*02b0*/  LDG.E.64 R4, desc[UR8][R22.64] ;  /* 0x0000000816047981 */ /* 0x0000e4000c1e1b00 */
[----:B0-----:R-:W-:-:S05]  /*02c0*/  IMAD.WIDE R22, R0, 0x8, R22 ;  /* 0x0000000800167825 */ /* 0x001fca00078e0216 */
[----:B------:R-:W4:Y:S01]  /*02d0*/  LDG.E.64 R10, desc[UR8][R22.64] ;  /* 0x00000008160a7981 */ /* 0x000f22000c1e1b00 */
[----:B------:R-:W-:Y:S01]  /*02e0*/  IMAD.WIDE R18, R0, 0x8, R22 ;  /* 0x0000000800127825 */ /* 0x000fe200078e0216 */
[----:B--2---:R-:W-:-:S04]  /*02f0*/  DFMA R16, R14, R12, R16 ;  /* 0x0000000c0e10722b */ /* 0x004fc80000000010 */
[----:B------:R3:W5:Y:S02]  /*0300*/  LDG.E.64 R12, desc[UR8][R18.64] ;  /* 0x00000008120c7981 */ /* 0x000764000c1e1b00 */
[----:B------:R-:W0:Y:S08]  /*0310*/  F2I.F64.TRUNC R14, R16 ;  /* 0x00000010000e7311 */ /* 0x000e30000030d100 */
[----:B0-----:R-:W3:Y:S01]  /*0320*/  I2F.F64 R14, R14 ;  /* 0x0000000e000e7312 */ /* 0x001ee20000201c00 */
[C---:B------:R-:W-:Y:S01]  /*0330*/  IMAD.WIDE R16, R0.reuse, 0x8, R18 ;  /* 0x0000000800107825 */ /* 0x040fe200078e0212 */
[----:B---3--:R-:W-:Y:S01]  /*0340*/  DFMA R18, R6, R4, R14 ;  /* 0x000000040612722b */ /* 0x008fe2000000000e */
[----:B------:R-:W2:Y:S04]  /*0350*/  LDG.E.64 R4, desc[UR8][R2.64] ;  /* 0x0000000802047981 */ /* 0x000ea8000c1e1b00 */
[----:B------:R0:W2:Y:S05]  /*0360*/  LDG.E.64 R6, desc[UR8][R16.64] ;  /* 0x0000000810067981 */ /* 0x0000aa000c1e1b00 */
[----:B------:R-:W1:Y:S01]  /*0370*/  F2I.F64.TRUNC R18, R18 ;  /* 0x0000001200127311 */ /* 0x000e62000030d100 */
[----:B------:R-:W-:-:S07]  /*0380*/  IMAD.WIDE R22, R0, 0x8, R16 ;  /* 0x0000000800167825 */ /* 0x000fce00078e0210 */
[----:B-1----:R1:W4:Y:S02]  /*0390*/  I2F.F64 R14, R18 ;  /* 0x00000012000e7312 */ /* 0x0023240000201c00 */
[----:B-1----:R-:W3:Y:S01]  /*03a0*/  LDG.E.64 R18, desc[UR8][R2.64+0x18] ;  /* 0x0000180802127981 */ /* 0x002ee2000c1e1b00 */
[----:B----4-:R-:W-:-:S03]  /*03b0*/  DFMA R28, R8, R10, R14 ;  /* 0x0000000a081c722b */ /* 0x010fc6000000000e */
[----:B------:R-:W4:Y:S04]  /*03c0*/  LDG.E.64 R8, desc[UR8][R2.64+0x8] ;  /* 0x0000080802087981 */ /* 0x000f28000c1e1b00 */
[----:B------:R1:W4:Y:S01]  /*03d0*/  LDG.E.64 R10, desc[UR8][R22.64] ;  /* 0x00000008160a7981 */ /* 0x000322000c1e1b00 */
[----:B------:R-:W0:Y:S08]  /*03e0*/  F2I.F64.TRUNC R14, R28 ;  /* 0x0000001c000e7311 */ /* 0x000e30000030d100 */
[----:B0-----:R-:W5:Y:S01]  /*03f0*/  I2F.F64 R14, R14 ;  /* 0x0000000e000e7312 */ /* 0x001f620000201c00 */
[----:B------:R-:W-:-:S04]  /*0400*/  IMAD.WIDE R28, R0, 0x8, R22 ;  /* 0x00000008001c7825 */ /* 0x000fc800078e0216 */
[----:B------:R-:W-:-:S06]  /*0410*/  IMAD.WIDE R16, R0, 0x8, R28 ;  /* 0x0000000800107825 */ /* 0x000fcc00078e021c */
[----:B------:R-:W3:Y:S01]  /*0420*/  LDG.E.64 R16, desc[UR8][R16.64] ;  /* 0x0000000810107981 */ /* 0x000ee2000c1e1b00 */
[----:B-----5:R-:W-:-:S03]  /*0430*/  DFMA R20, R20, R12, R14 ;  /* 0x0000000c1414722b */ /* 0x020fc6000000000e */
[----:B------:R0:W5:Y:S04]  /*0440*/  LDG.E.64 R12, desc[UR8][R2.64+0x10] ;  /* 0x00001008020c7981 */ /* 0x000168000c1e1b00 */
[----:B------:R-:W5:Y:S03]  /*0450*/  LDG.E.64 R14, desc[UR8][R28.64] ;  /* 0x000000081c0e7981 */ /* 0x000f66000c1e1b00 */
[----:B------:R-:W1:Y:S08]  /*0460*/  F2I.F64.TRUNC R20, R20 ;  /* 0x0000001400147311 */ /* 0x000e70000030d100 */
[----:B-1----:R-:W2:Y:S02]  /*0470*/  I2F.F64 R22, R20 ;  /* 0x0000001400167312 */ /* 0x002ea40000201c00 */
[----:B--2---:R-:W-:-:S10]  /*0480*/  DFMA R4, R4, R6, R22 ;  /* 0x000000060404722b */ /* 0x004fd40000000016 */
[----:B------:R-:W1:Y:S08]  /*0490*/  F2I.F64.TRUNC R4, R4 ;  /* 0x0000000400047311 */ /* 0x000e70000030d100 */
[----:B-1----:R-:W4:Y:S02]  /*04a0*/  I2F.F64 R6, R4 ;  /* 0x0000000400067312 */ /* 0x002f240000201c00 */
[----:B----4-:R-:W-:-:S10]  /*04b0*/  DFMA R6, R8, R10, R6 ;  /* 0x0000000a0806722b */ /* 0x010fd40000000006 */
[----:B------:R-:W1:Y:S08]  /*04c0*/  F2I.F64.TRUNC R6, R6 ;  /* 0x0000000600067311 */ /* 0x000e70000030d100 */
[----:B-1----:R-:W5:Y:S01]  /*04d0*/  I2F.F64 R8, R6 ;  /* 0x0000000600087312 */ /* 0x002f620000201c00 */
[----:B------:R-:W-:-:S04]  /*04e0*/  UIADD3 UR7, UPT, UPT, UR7, 0x8, URZ ;  /* 0x0000000807077890 */ /* 0x000fc8000fffe0ff */
[----:B------:R-:W-:Y:S01]  /*04f0*/  UISETP.NE.AND UP1, UPT, UR7, URZ, UPT ;  /* 0x000000ff0700728c */ /* 0x000fe2000bf25270 */
[----:B0-----:R-:W-:Y:S02]  /*0500*/  IADD3 R2, P0, PT, R2, 0x40, RZ ;  /* 0x0000004002027810 */ /* 0x001fe40007f1e0ff */
[----:B------:R-:W-:Y:S02]  /*0510*/  LEA R27, R0, R27, 0x3 ;  /* 0x0000001b001b7211 */ /* 0x000fe400078e18ff */
[----:B------:R-:W-:Y:S01]  /*0520*/  IADD3.X R3, PT, PT, RZ, R3, RZ, P0, !PT ;  /* 0x00000003ff037210 */ /* 0x000fe200007fe4ff */
[----:B-----5:R-:W-:-:S10]  /*0530*/  DFMA R8, R12, R14, R8 ;  /* 0x0000000e0c08722b */ /* 0x020fd40000000008 */
[----:B------:R-:W0:Y:S08]  /*0540*/  F2I.F64.TRUNC R8, R8 ;  /* 0x0000000800087311 */ /* 0x000e30000030d100 */
[----:B0-----:R-:W3:Y:S02]  /*0550*/  I2F.F64 R10, R8 ;  /* 0x00000008000a7312 */ /* 0x001ee40000201c00 */
[----:B---3--:R-:W-:-:S06]  /*0560*/  DFMA R10, R18, R16, R10 ;  /* 0x00000010120a722b */ /* 0x008fcc000000000a */
[----:B------:R0:W1:Y:S01]  /*0570*/  F2I.F64.TRUNC R28, R10 ;  /* 0x0000000a001c7311 */ /* 0x000062000030d100 */
[----:B------:R-:W-:Y:S05]  /*0580*/  BRA.U UP1, `(.L_x_2) ;  /* 0xfffffffd01247547 */ /* 0x000fea000b83ffff */
.L_x_1:
[----:B------:R-:W-:Y:S05]  /*0590*/  BRA.U !UP0, `(.L_x_3) ;  /* 0x00000005083c7547 */ /* 0x000fea000b800000 */
[----:B------:R-:W-:Y:S02]  /*05a0*/  UISETP.GE.U32.AND UP0, UPT, UR6, 0x4, UPT ;  /* 0x000000040600788c */ /* 0x000fe4000bf06070 */
[----:B------:R-:W-:-:S04]  /*05b0*/  ULOP3.LUT UR7, UR5, 0x3, URZ, 0xc0, !UPT ;  /* 0x0000000305077892 */ /* 0x000fc8000f8ec0ff */
[----:B------:R-:W-:-:S03]  /*05c0*/  UISETP.NE.AND UP1, UPT, UR7, URZ, UPT ;  /* 0x000000ff0700728c */ /* 0x000fc6000bf25270 */
[----:B------:R-:W-:Y:S08]  /*05d0*/  BRA.U !UP0, `(.L_x_4) ;  /* 0x00000001088c7547 */ /* 0x000ff0000b800000 */
[----:B------:R-:W2:Y:S01]  /*05e0*/  LDC.64 R2, c[0x0][0x380] ;  /* 0x0000e000ff027b82 */ /* 0x000ea20000000a00 */
[----:B------:R-:W-:Y:S01]  /*05f0*/  IADD3 R5, PT, PT, R26, UR4, RZ ;  /* 0x000000041a057c10 */ /* 0x000fe2000fffe0ff */
[----:B------:R-:W-:Y:S01]  /*0600*/  IMAD R7, R0, UR4, R25 ;  /* 0x0000000400077c24 */ /* 0x000fe2000f8e0219 */
[----:B------:R-:W3:Y:S05]  /*0610*/  LDCU.64 UR10, c[0x0][0x380] ;  /* 0x00007000ff0a77ac */ /* 0x000eea0008000a00 */
[----:B------:R-:W4:Y:S01]  /*0620*/  LDC.64 R8, c[0x0][0x388] ;  /* 0x0000e200ff087b82 */ /* 0x000f220000000a00 */
[----:B--2---:R-:W-:-:S06]  /*0630*/  IMAD.WIDE.U32 R2, R5, 0x8, R2 ;  /* 0x0000000805027825 */ /* 0x004fcc00078e0002 */
[----:B------:R-:W2:Y:S01]  /*0640*/  LDG.E.64 R2, desc[UR8][R2.64] ;  /* 0x0000000802027981 */ /* 0x000ea2000c1e1b00 */
[----:B----4-:R-:W-:-:S05]  /*0650*/  IMAD.WIDE R8, R7, 0x8, R8 ;  /* 0x0000000807087825 */ /* 0x010fca00078e0208 */
[----:B------:R-:W2:Y:S01]  /*0660*/  LDG.E.64 R4, desc[UR8][R8.64] ;  /* 0x0000000808047981 */ /* 0x000ea2000c1e1b00 */
[----:B------:R-:W-:-:S04]  /*0670*/  IADD3 R6, P0, PT, R26, UR4, RZ ;  /* 0x000000041a067c10 */ /* 0x000fc8000ff1e0ff */
[----:B------:R-:W-:Y:S02]  /*0680*/  IADD3.X R7, PT, PT, RZ, RZ, RZ, P0, !PT ;  /* 0x000000ffff077210 */ /* 0x000fe400007fe4ff */
[----:B---3--:R-:W-:Y:S01]  /*0690*/  LEA R18, P0, R6, UR10, 0x3 ;  /* 0x0000000a06127c11 */ /* 0x008fe2000f8018ff */
[----:B------:R-:W-:-:S03]  /*06a0*/  IMAD.WIDE R20, R0, 0x8, R8 ;  /* 0x0000000800147825 */ /* 0x000fc600078e0208 */
[----:B------:R-:W-:Y:S02]  /*06b0*/  LEA.HI.X R19, R6, UR11, R7, 0x3, P0 ;  /* 0x0000000b06137c11 */ /* 0x000fe400080f1c07 */
[----:B------:R-:W3:Y:S04]  /*06c0*/  LDG.E.64 R12, desc[UR8][R20.64] ;  /* 0x00000008140c7981 */ /* 0x000ee8000c1e1b00 */
[----:B0-----:R-:W3:Y:S01]  /*06d0*/  LDG.E.64 R10, desc[UR8][R18.64+0x8] ;  /* 0x00000808120a7981 */ /* 0x001ee2000c1e1b00 */
[----:B------:R-:W-:-:S03]  /*06e0*/  IMAD.WIDE R22, R0, 0x8, R20 ;  /* 0x0000000800167825 */ /* 0x000fc600078e0214 */
[----:B------:R-:W4:Y:S04]  /*06f0*/  LDG.E.64 R6, desc[UR8][R18.64+0x10] ;  /* 0x0000100812067981 */ /* 0x000f28000c1e1b00 */
[----:B------:R-:W4:Y:S01]  /*0700*/  LDG.E.64 R8, desc[UR8][R22.64] ;  /* 0x0000000816087981 */ /* 0x000f22000c1e1b00 */
[----:B------:R-:W-:-:S03]  /*0710*/  IMAD.WIDE R16, R0, 0x8, R22 ;  /* 0x0000000800107825 */ /* 0x000fc600078e0216 */
[----:B------:R-:W5:Y:S04]  /*0720*/  LDG.E.64 R14, desc[UR8][R18.64+0x18] ;  /* 0x00001808120e7981 */ /* 0x000f68000c1e1b00 */
[----:B------:R-:W5:Y:S01]  /*0730*/  LDG.E.64 R16, desc[UR8][R16.64] ;  /* 0x0000000810107981 */ /* 0x000f62000c1e1b00 */
[----:B-1----:R-:W2:Y:S01]  /*0740*/  I2F.F64 R28, R28 ;  /* 0x0000001c001c7312 */ /* 0x002ea20000201c00 */
[----:B------:R-:W-:Y:S01]  /*0750*/  UIADD3 UR4, UPT, UPT, UR4, 0x4, URZ ;  /* 0x0000000404047890 */ /* 0x000fe2000fffe0ff */
[----:B--2---:R-:W-:-:S10]  /*0760*/  DFMA R2, R2, R4, R28 ;  /* 0x000000040202722b */ /* 0x004fd4000000001c */
[----:B------:R-:W0:Y:S08]  /*0770*/  F2I.F64.TRUNC R2, R2 ;  /* 0x0000000200027311 */ /* 0x000e30000030d100 */
[----:B0-----:R-:W3:Y:S02]  /*0780*/  I2F.F64 R4, R2 ;  /* 0x0000000200047312 */ /* 0x001ee40000201c00 */
[----:B---3--:R-:W-:-:S10]  /*0790*/  DFMA R4, R10, R12, R4 ;  /* 0x0000000c0a04722b */ /* 0x008fd40000000004 */
[----:B------:R-:W0:Y:S08]  /*07a0*/  F2I.F64.TRUNC R4, R4 ;  /* 0x0000000400047311 */ /* 0x000e30000030d100 */
[----:B0-----:R-:W4:Y:S02]  /*07b0*/  I2F.F64 R10, R4 ;  /* 0x00000004000a7312 */ /* 0x001f240000201c00 */
[----:B----4-:R-:W-:-:S10]  /*07c0*/  DFMA R6, R6, R8, R10 ;  /* 0x000000080606722b */ /* 0x010fd4000000000a */
[----:B------:R-:W0:Y:S08]  /*07d0*/  F2I.F64.TRUNC R6, R6 ;  /* 0x0000000600067311 */ /* 0x000e30000030d100 */
[----:B0-----:R-:W5:Y:S02]  /*07e0*/  I2F.F64 R8, R6 ;  /* 0x0000000600087312 */ /* 0x001f640000201c00 */
[----:B-----5:R-:W-:-:S06]  /*07f0*/  DFMA R8, R14, R16, R8 ;  /* 0x000000100e08722b */ /* 0x020fcc0000000008 */
[----:B------:R2:W3:Y:S05]  /*0800*/  F2I.F64.TRUNC R28, R8 ;  /* 0x00000008001c7311 */ /* 0x0004ea000030d100 */
.L_x_4:
[----:B------:R-:W-:Y:S05]  /*0810*/  BRA.U !UP1, `(.L_x_3) ;  /* 0x00000001099c7547 */ /* 0x000fea000b800000 */
[----:B------:R-:W-:Y:S02]  /*0820*/  UISETP.NE.AND UP0, UPT, UR7, 0x1, UPT ;  /* 0x000000010700788c */ /* 0x000fe4000bf05270 */
[----:B------:R-:W-:-:S04]  /*0830*/  ULOP3.LUT UR5, UR5, 0x1, URZ, 0xc0, !UPT ;  /* 0x0000000105057892 */ /* 0x000fc8000f8ec0ff */
[----:B------:R-:W-:-:S03]  /*0840*/  UISETP.NE.U32.AND UP1, UPT, UR5, 0x1, UPT ;  /* 0x000000010500788c */ /* 0x000fc6000bf25070 */
[----:B------:R-:W-:Y:S08]  /*0850*/  BRA.U !UP0, `(.L_x_5) ;  /* 0x00000001085c7547 */ /* 0x000ff0000b800000 */
[----:B------:R-:W4:Y:S01]  /*0860*/  LDC.64 R2, c[0x0][0x380] ;  /* 0x0000e000ff027b82 */ /* 0x000f220000000a00 */
[----:B------:R-:W-:Y:S01]  /*0870*/  IADD3 R7, PT, PT, R26, UR4, RZ ;  /* 0x000000041a077c10 */ /* 0x000fe2000fffe0ff */
[----:B--2---:R-:W-:Y:S01]  /*0880*/  IMAD R9, R0, UR4, R25 ;  /* 0x0000000400097c24 */ /* 0x004fe2000f8e0219 */
[----:B------:R-:W2:Y:S05]  /*0890*/  LDCU.64 UR6, c[0x0][0x380] ;  /* 0x00007000ff0677ac */ /* 0x000eaa0008000a00 */
[----:B------:R-:W5:Y:S01]  /*08a0*/  LDC.64 R4, c[0x0][0x388] ;  /* 0x0000e200ff047b82 */ /* 0x000f620000000a00 */
[----:B----4-:R-:W-:-:S06]  /*08b0*/  IMAD.WIDE.U32 R2, R7, 0x8, R2 ;  /* 0x0000000807027825 */ /* 0x010fcc00078e0002 */
[----:B------:R-:W4:Y:S01]  /*08c0*/  LDG.E.64 R2, desc[UR8][R2.64] ;  /* 0x0000000802027981 */ /* 0x000f22000c1e1b00 */
[----:B-----5:R-:W-:-:S05]  /*08d0*/  IMAD.WIDE R6, R9, 0x8, R4 ;  /* 0x0000000809067825 */ /* 0x020fca00078e0204 */
[----:B------:R-:W4:Y:S01]  /*08e0*/  LDG.E.64 R4, desc[UR8][R6.64] ;  /* 0x0000000806047981 */ /* 0x000f22000c1e1b00 */
[----:B------:R-:W-:-:S04]  /*08f0*/  IADD3 R9, P0, PT, R26, UR4, RZ ;  /* 0x000000041a097c10 */ /* 0x000fc8000ff1e0ff */
[----:B0-----:R-:W-:Y:S02]  /*0900*/  IADD3.X R10, PT, PT, RZ, RZ, RZ, P0, !PT ;  /* 0x000000ffff0a7210 */ /* 0x001fe400007fe4ff */
[----:B--2---:R-:W-:-:S04]  /*0910*/  LEA R8, P0, R9, UR6, 0x3 ;  /* 0x0000000609087c11 */ /* 0x004fc8000f8018ff */
[----:B------:R-:W-:Y:S01]  /*0920*/  LEA.HI.X R9, R9, UR7, R10, 0x3, P0 ;  /* 0x0000000709097c11 */ /* 0x000fe200080f1c0a */
[----:B------:R-:W-:-:S05]  /*0930*/  IMAD.WIDE R10, R0, 0x8, R6 ;  /* 0x00000008000a7825 */ /* 0x000fca00078e0206 */
[----:B------:R-:W2:Y:S04]  /*0940*/  LDG.E.64 R8, desc[UR8][R8.64+0x8] ;  /* 0x0000080808087981 */ /* 0x000ea8000c1e1b00 */
[----:B------:R-:W2:Y:S01]  /*0950*/  LDG.E.64 R10, desc[UR8][R10.64] ;  /* 0x000000080a0a7981 */ /* 0x000ea2000c1e1b00 */
[----:B-1-3--:R-:W4:Y:S01]  /*0960*/  I2F.F64 R28, R28 ;  /* 0x0000001c001c7312 */ /* 0x00af220000201c00 */
[----:B------:R-:W-:Y:S01]  /*0970*/  UIADD3 UR4, UPT, UPT, UR4, 0x2, URZ ;  /* 0x0000000204047890 */ /* 0x000fe2000fffe0ff */
[----:B----4-:R-:W-:-:S10]  /*0980*/  DFMA R2, R2, R4, R28 ;  /* 0x000000040202722b */ /* 0x010fd4000000001c */
[----:B------:R-:W0:Y:S08]  /*0990*/  F2I.F64.TRUNC R2, R2 ;  /* 0x0000000200027311 */ /* 0x000e30000030d100 */
[----:B0-----:R-:W2:Y:S02]  /*09a0*/  I2F.F64 R4, R2 ;  /* 0x0000000200047312 */ /* 0x001ea40000201c00 */
[----:B--2---:R-:W-:-:S06]  /*09b0*/  DFMA R4, R8, R10, R4 ;  /* 0x0000000a0804722b */ /* 0x004fcc0000000004 */
[----:B------:R4:W0:Y:S05]  /*09c0*/  F2I.F64.TRUNC R28, R4 ;  /* 0x00000004001c7311 */ /* 0x00082a000030d100 */
.L_x_5:
[----:B------:R-:W-:Y:S05]  /*09d0*/  BRA.U UP1, `(.L_x_3) ;  /* 0x00000001012c7547 */ /* 0x000fea000b800000 */
[----:B------:R-:W5:Y:S01]  /*09e0*/  LDC.64 R2, c[0x0][0x380] ;  /* 0x0000e000ff027b82 */ /* 0x000f620000000a00 */
[----:B------:R-:W-:Y:S01]  /*09f0*/  IADD3 R7, PT, PT, R26, UR4, RZ ;  /* 0x000000041a077c10 */ /* 0x000fe2000fffe0ff */
[----:B--2---:R-:W-:-:S06]  /*0a00*/  IMAD R9, R0, UR4, R25 ;  /* 0x0000000400097c24 */ /* 0x004fcc000f8e0219 */
[----:B----4-:R-:W2:Y:S01]  /*0a10*/  LDC.64 R4, c[0x0][0x388] ;  /* 0x0000e200ff047b82 */ /* 0x010ea20000000a00 */
[----:B-----5:R-:W-:-:S06]  /*0a20*/  IMAD.WIDE.U32 R2, R7, 0x8, R2 ;  /* 0x0000000807027825 */ /* 0x020fcc00078e0002 */
[----:B------:R-:W4:Y:S01]  /*0a30*/  LDG.E.64 R2, desc[UR8][R2.64] ;  /* 0x0000000802027981 */ /* 0x000f22000c1e1b00 */
[----:B--2---:R-:W-:-:S06]  /*0a40*/  IMAD.WIDE R4, R9, 0x8, R4 ;  /* 0x0000000809047825 */ /* 0x004fcc00078e0204 */
[----:B------:R-:W4:Y:S01]  /*0a50*/  LDG.E.64 R4, desc[UR8][R4.64] ;  /* 0x0000000804047981 */ /* 0x000f22000c1e1b00 */
[----:B01-3--:R-:W4:Y:S02]  /*0a60*/  I2F.F64 R6, R28 ;  /* 0x0000001c00067312 */ /* 0x00bf240000201c00 */
[----:B----4-:R-:W-:-:S06]  /*0a70*/  DFMA R6, R2, R4, R6 ;  /* 0x000000040206722b */ /* 0x010fcc0000000006 */
[----:B------:R0:W1:Y:S05]  /*0a80*/  F2I.F64.TRUNC R28, R6 ;  /* 0x00000006001c7311 */ /* 0x00006a000030d100 */
.L_x_3:
[----:B01-3--:R-:W0:Y:S02]  /*0a90*/  I2F.F64 R28, R28 ;  /* 0x0000001c001c7312 */ /* 0x00be240000201c00 */
.L_x_0:
[----:B------:R-:W1:Y:S01]  /*0aa0*/  LDC.64 R2, c[0x0][0x390] ;  /* 0x0000e400ff027b82 */ /* 0x000e620000000a00 */
[----:B------:R-:W-:-:S04]  /*0ab0*/  IMAD R25, R24, R0, R25 ;  /* 0x0000000018197224 */ /* 0x000fc800078e0219 */
[----:B-1----:R-:W-:-:S05]  /*0ac0*/  IMAD.WIDE R2, R25, 0x8, R2 ;  /* 0x0000000819027825 */ /* 0x002fca00078e0202 */
[----:B0-----:R-:W-:Y:S01]  /*0ad0*/  STG.E.64 desc[UR8][R2.64], R28 ;  /* 0x0000001c02007986 */ /* 0x001fe2000c101b08 */
[----:B------:R-:W-:Y:S05]  /*0ae0*/  EXIT ;  /* 0x000000000000794d */ /* 0x000fea0003800000 */
.L_x_6:
[----:B------:R-:W-:-:S00]  /*0af0*/  BRA `(.L_x_6) ;  /* 0xfffffffc00fc7947 */ /* 0x000fc0000383ffff */
[----:B------:R-:W-:-:S00]  /*0b00*/  NOP ;  /* 0x0000000000007918 */ /* 0x000fc00000000000 */
[----:B------:R-:W-:-:S00]  /*0b10*/  NOP ;  /* 0x0000000000007918 */ /* 0x000fc00000000000 */
[----:B------:R-:W-:-:S00]  /*0b20*/  NOP ;  /* 0x0000000000007918 */ /* 0x000fc00000000000 */
[----:B------:R-:W-:-:S00]  /*0b30*/  NOP ;  /* 0x0000000000007918 */ /* 0x000fc00000000000 */
[----:B------:R-:W-:-:S00]  /*0b40*/  NOP ;  /* 0x0000000000007918 */ /* 0x000fc00000000000 */
[----:B------:R-:W-:-:S00]  /*0b50*/  NOP ;  /* 0x0000000000007918 */ /* 0x000fc00000000000 */
[----:B------:R-:W-:-:S00]  /*0b60*/  NOP ;  /* 0x0000000000007918 */ /* 0x000fc00000000000 */
[----:B------:R-:W-:-:S00]  /*0b70*/  NOP ;  /* 0x0000000000007918 */ /* 0x000fc00000000000 */
.L_x_7:


//--------------------- .nv.shared.reserved.0     --------------------------
	.section	.nv.shared.reserved.0,"aw",@nobits
	.weak		__nv_reservedSMEM_offset_0_alias
	.size		__nv_reservedSMEM_offset_0_alias, 0, 64
	.other		__nv_reservedSMEM_offset_0_alias,@"STO_CUDA_RESERVED_SHARED STV_DEFAULT"
__nv_reservedSMEM_offset_0_alias:
	.zero		0
	.zero		64


//--------------------- .nv.constant0._Z6matmulPdS_S_iii --------------------------
	.section	.nv.constant0._Z6matmulPdS_S_iii,"a",@progbits
	.sectionflags	@""
	.align	4
.nv.constant0._Z6matmulPdS_S_iii:
	.zero		932


//--------------------- SYMBOLS --------------------------

	.type		.nv.reservedSmem.offset0,@object
	.size		.nv.reservedSmem.offset0,0x4
